//
// Generated by NVIDIA NVVM Compiler
//
// Compiler Build ID: CL-36424714
// Cuda compilation tools, release 13.0, V13.0.88
// Based on NVVM 20.0.0
//

.version 9.0
.target sm_100
.address_size 64

	// .globl	_Z9integrateffPfi
.func  (.param .b64 func_retval0) __internal_accurate_pow
(
	.param .b64 __internal_accurate_pow_param_0
)
;

.visible .entry _Z9integrateffPfi(
	.param .f32 _Z9integrateffPfi_param_0,
	.param .f32 _Z9integrateffPfi_param_1,
	.param .u64 .ptr .align 1 _Z9integrateffPfi_param_2,
	.param .u32 _Z9integrateffPfi_param_3
)
{
	.reg .pred 	%p<17>;
	.reg .b32 	%r<26>;
	.reg .b32 	%f<18>;
	.reg .b64 	%rd<3>;
	.reg .b64 	%fd<21>;

	ld.param.f32 	%f6, [_Z9integrateffPfi_param_0];
	ld.param.f32 	%f8, [_Z9integrateffPfi_param_1];
	ld.param.u64 	%rd1, [_Z9integrateffPfi_param_2];
	ld.param.u32 	%r11, [_Z9integrateffPfi_param_3];
	mov.u32 	%r12, %tid.x;
	mov.u32 	%r1, %ntid.x;
	mov.u32 	%r13, %ctaid.x;
	mad.lo.s32 	%r25, %r1, %r13, %r12;
	sub.f32 	%f9, %f8, %f6;
	cvt.rn.f32.s32 	%f10, %r11;
	div.rn.f32 	%f1, %f9, %f10;
	setp.ge.s32 	%p2, %r25, %r11;
	mov.f32 	%f17, 0f00000000;
	@%p2 bra 	$L__BB0_8;
	mov.f64 	%fd7, 0d4000000000000000;
	{
	.reg .b32 %temp; 
	mov.b64 	{%temp, %r3}, %fd7;
	}
	and.b32  	%r4, %r3, 2146435072;
	setp.eq.s32 	%p3, %r4, 1062207488;
	setp.lt.s32 	%p4, %r3, 0;
	selp.b32 	%r5, 0, 2146435072, %p4;
	and.b32  	%r14, %r3, 2147483647;
	setp.ne.s32 	%p5, %r14, 1071644672;
	and.pred  	%p1, %p3, %p5;
	or.b32  	%r6, %r5, -2147483648;
	mov.u32 	%r15, %nctaid.x;
	mul.lo.s32 	%r7, %r1, %r15;
	mov.f32 	%f17, 0f00000000;
	selp.b32 	%r22, %r6, %r5, %p1;
$L__BB0_2:
	setp.lt.s32 	%p6, %r3, 0;
	setp.eq.s32 	%p7, %r4, 1062207488;
	cvt.rn.f32.s32 	%f12, %r25;
	fma.rn.f32 	%f3, %f1, %f12, %f6;
	cvt.f64.f32 	%fd1, %f3;
	{
	.reg .b32 %temp; 
	mov.b64 	{%temp, %r9}, %fd1;
	}
	abs.f64 	%fd2, %fd1;
	{ // callseq 0, 0
	.param .b64 param0;
	st.param.f64 	[param0], %fd2;
	.param .b64 retval0;
	call.uni (retval0), 
	__internal_accurate_pow, 
	(
	param0
	);
	ld.param.f64 	%fd8, [retval0];
	} // callseq 0
	setp.lt.s32 	%p9, %r9, 0;
	neg.f64 	%fd10, %fd8;
	selp.f64 	%fd11, %fd10, %fd8, %p7;
	selp.f64 	%fd12, %fd11, %fd8, %p9;
	setp.eq.f32 	%p10, %f3, 0f00000000;
	selp.b32 	%r16, %r9, 0, %p7;
	or.b32  	%r17, %r16, 2146435072;
	selp.b32 	%r18, %r17, %r16, %p6;
	mov.b32 	%r19, 0;
	mov.b64 	%fd13, {%r19, %r18};
	selp.f64 	%fd20, %fd13, %fd12, %p10;
	add.f64 	%fd14, %fd1, 0d4000000000000000;
	{
	.reg .b32 %temp; 
	mov.b64 	{%temp, %r20}, %fd14;
	}
	and.b32  	%r21, %r20, 2146435072;
	setp.ne.s32 	%p11, %r21, 2146435072;
	@%p11 bra 	$L__BB0_7;
	setp.num.f32 	%p12, %f3, %f3;
	@%p12 bra 	$L__BB0_5;
	mov.f64 	%fd15, 0d4000000000000000;
	add.rn.f64 	%fd20, %fd1, %fd15;
	bra.uni 	$L__BB0_7;
$L__BB0_5:
	setp.neu.f64 	%p13, %fd2, 0d7FF0000000000000;
	@%p13 bra 	$L__BB0_7;
	setp.lt.s32 	%p14, %r9, 0;
	selp.b32 	%r23, %r22, %r5, %p14;
	mov.b32 	%r24, 0;
	mov.b64 	%fd20, {%r24, %r23};
$L__BB0_7:
	setp.eq.f32 	%p15, %f3, 0f3F800000;
	selp.f64 	%fd16, 0d3FF0000000000000, %fd20, %p15;
	mul.f32 	%f13, %f3, 0f40800000;
	cvt.f64.f32 	%fd17, %f13;
	add.f64 	%fd18, %fd16, %fd17;
	add.f64 	%fd19, %fd18, 0d4000000000000000;
	cvt.rn.f32.f64 	%f14, %fd19;
	fma.rn.f32 	%f17, %f1, %f14, %f17;
	add.s32 	%r25, %r25, %r7;
	setp.lt.s32 	%p16, %r25, %r11;
	@%p16 bra 	$L__BB0_2;
$L__BB0_8:
	cvta.to.global.u64 	%rd2, %rd1;
	atom.global.add.f32 	%f15, [%rd2], %f17;
	ret;

}
.func  (.param .b64 func_retval0) __internal_accurate_pow(
	.param .b64 __internal_accurate_pow_param_0
)
{
	.reg .pred 	%p<8>;
	.reg .b32 	%r<49>;
	.reg .b32 	%f<3>;
	.reg .b64 	%fd<109>;

	ld.param.f64 	%fd10, [__internal_accurate_pow_param_0];
	{
	.reg .b32 %temp; 
	mov.b64 	{%temp, %r46}, %fd10;
	}
	{
	.reg .b32 %temp; 
	mov.b64 	{%r45, %temp}, %fd10;
	}
	shr.u32 	%r47, %r46, 20;
	setp.gt.u32 	%p1, %r46, 1048575;
	@%p1 bra 	$L__BB1_2;
	mul.f64 	%fd11, %fd10, 0d4350000000000000;
	{
	.reg .b32 %temp; 
	mov.b64 	{%temp, %r46}, %fd11;
	}
	{
	.reg .b32 %temp; 
	mov.b64 	{%r45, %temp}, %fd11;
	}
	shr.u32 	%r16, %r46, 20;
	add.s32 	%r47, %r16, -54;
$L__BB1_2:
	add.s32 	%r48, %r47, -1023;
	and.b32  	%r17, %r46, -2146435073;
	or.b32  	%r18, %r17, 1072693248;
	mov.b64 	%fd107, {%r45, %r18};
	setp.lt.u32 	%p2, %r18, 1073127583;
	@%p2 bra 	$L__BB1_4;
	{
	.reg .b32 %temp; 
	mov.b64 	{%r19, %temp}, %fd107;
	}
	{
	.reg .b32 %temp; 
	mov.b64 	{%temp, %r20}, %fd107;
	}
	add.s32 	%r21, %r20, -1048576;
	mov.b64 	%fd107, {%r19, %r21};
	add.s32 	%r48, %r47, -1022;
$L__BB1_4:
	add.f64 	%fd12, %fd107, 0dBFF0000000000000;
	add.f64 	%fd13, %fd107, 0d3FF0000000000000;
	rcp.approx.ftz.f64 	%fd14, %fd13;
	neg.f64 	%fd15, %fd13;
	fma.rn.f64 	%fd16, %fd15, %fd14, 0d3FF0000000000000;
	fma.rn.f64 	%fd17, %fd16, %fd16, %fd16;
	fma.rn.f64 	%fd18, %fd17, %fd14, %fd14;
	mul.f64 	%fd19, %fd12, %fd18;
	fma.rn.f64 	%fd20, %fd12, %fd18, %fd19;
	mul.f64 	%fd21, %fd20, %fd20;
	fma.rn.f64 	%fd22, %fd21, 0d3EB0F5FF7D2CAFE2, 0d3ED0F5D241AD3B5A;
	fma.rn.f64 	%fd23, %fd22, %fd21, 0d3EF3B20A75488A3F;
	fma.rn.f64 	%fd24, %fd23, %fd21, 0d3F1745CDE4FAECD5;
	fma.rn.f64 	%fd25, %fd24, %fd21, 0d3F3C71C7258A578B;
	fma.rn.f64 	%fd26, %fd25, %fd21, 0d3F6249249242B910;
	fma.rn.f64 	%fd27, %fd26, %fd21, 0d3F89999999999DFB;
	sub.f64 	%fd28, %fd12, %fd20;
	add.f64 	%fd29, %fd28, %fd28;
	neg.f64 	%fd30, %fd20;
	fma.rn.f64 	%fd31, %fd30, %fd12, %fd29;
	mul.f64 	%fd32, %fd18, %fd31;
	fma.rn.f64 	%fd33, %fd21, %fd27, 0d3FB5555555555555;
	mov.f64 	%fd34, 0d3FB5555555555555;
	sub.f64 	%fd35, %fd34, %fd33;
	fma.rn.f64 	%fd36, %fd21, %fd27, %fd35;
	add.f64 	%fd37, %fd36, 0dBC46A4CB00B9E7B0;
	add.f64 	%fd38, %fd33, %fd37;
	sub.f64 	%fd39, %fd33, %fd38;
	add.f64 	%fd40, %fd37, %fd39;
	mul.rn.f64 	%fd41, %fd20, %fd20;
	neg.f64 	%fd42, %fd41;
	fma.rn.f64 	%fd43, %fd20, %fd20, %fd42;
	{
	.reg .b32 %temp; 
	mov.b64 	{%r22, %temp}, %fd32;
	}
	{
	.reg .b32 %temp; 
	mov.b64 	{%temp, %r23}, %fd32;
	}
	add.s32 	%r24, %r23, 1048576;
	mov.b64 	%fd44, {%r22, %r24};
	fma.rn.f64 	%fd45, %fd20, %fd44, %fd43;
	mul.rn.f64 	%fd46, %fd41, %fd20;
	neg.f64 	%fd47, %fd46;
	fma.rn.f64 	%fd48, %fd41, %fd20, %fd47;
	fma.rn.f64 	%fd49, %fd41, %fd32, %fd48;
	fma.rn.f64 	%fd50, %fd45, %fd20, %fd49;
	mul.rn.f64 	%fd51, %fd38, %fd46;
	neg.f64 	%fd52, %fd51;
	fma.rn.f64 	%fd53, %fd38, %fd46, %fd52;
	fma.rn.f64 	%fd54, %fd38, %fd50, %fd53;
	fma.rn.f64 	%fd55, %fd40, %fd46, %fd54;
	add.f64 	%fd56, %fd51, %fd55;
	sub.f64 	%fd57, %fd51, %fd56;
	add.f64 	%fd58, %fd55, %fd57;
	add.f64 	%fd59, %fd20, %fd56;
	sub.f64 	%fd60, %fd20, %fd59;
	add.f64 	%fd61, %fd56, %fd60;
	add.f64 	%fd62, %fd58, %fd61;
	add.f64 	%fd63, %fd32, %fd62;
	add.f64 	%fd64, %fd59, %fd63;
	sub.f64 	%fd65, %fd59, %fd64;
	add.f64 	%fd66, %fd63, %fd65;
	xor.b32  	%r25, %r48, -2147483648;
	mov.b32 	%r26, 1127219200;
	mov.b64 	%fd67, {%r25, %r26};
	mov.b32 	%r27, -2147483648;
	mov.b64 	%fd68, {%r27, %r26};
	sub.f64 	%fd69, %fd67, %fd68;
	fma.rn.f64 	%fd70, %fd69, 0d3FE62E42FEFA39EF, %fd64;
	fma.rn.f64 	%fd71, %fd69, 0dBFE62E42FEFA39EF, %fd70;
	sub.f64 	%fd72, %fd71, %fd64;
	sub.f64 	%fd73, %fd66, %fd72;
	fma.rn.f64 	%fd74, %fd69, 0d3C7ABC9E3B39803F, %fd73;
	add.f64 	%fd75, %fd70, %fd74;
	sub.f64 	%fd76, %fd70, %fd75;
	add.f64 	%fd77, %fd74, %fd76;
	mov.f64 	%fd78, 0d4000000000000000;
	{
	.reg .b32 %temp; 
	mov.b64 	{%temp, %r28}, %fd78;
	}
	{
	.reg .b32 %temp; 
	mov.b64 	{%r29, %temp}, %fd78;
	}
	shl.b32 	%r30, %r28, 1;
	setp.gt.u32 	%p3, %r30, -33554433;
	and.b32  	%r31, %r28, -15728641;
	selp.b32 	%r32, %r31, %r28, %p3;
	mov.b64 	%fd79, {%r29, %r32};
	mul.rn.f64 	%fd80, %fd75, %fd79;
	neg.f64 	%fd81, %fd80;
	fma.rn.f64 	%fd82, %fd75, %fd79, %fd81;
	fma.rn.f64 	%fd83, %fd77, %fd79, %fd82;
	add.f64 	%fd4, %fd80, %fd83;
	sub.f64 	%fd84, %fd80, %fd4;
	add.f64 	%fd5, %fd83, %fd84;
	fma.rn.f64 	%fd85, %fd4, 0d3FF71547652B82FE, 0d4338000000000000;
	{
	.reg .b32 %temp; 
	mov.b64 	{%r13, %temp}, %fd85;
	}
	mov.f64 	%fd86, 0dC338000000000000;
	add.rn.f64 	%fd87, %fd85, %fd86;
	fma.rn.f64 	%fd88, %fd87, 0dBFE62E42FEFA39EF, %fd4;
	fma.rn.f64 	%fd89, %fd87, 0dBC7ABC9E3B39803F, %fd88;
	fma.rn.f64 	%fd90, %fd89, 0d3E5ADE1569CE2BDF, 0d3E928AF3FCA213EA;
	fma.rn.f64 	%fd91, %fd90, %fd89, 0d3EC71DEE62401315;
	fma.rn.f64 	%fd92, %fd91, %fd89, 0d3EFA01997C89EB71;
	fma.rn.f64 	%fd93, %fd92, %fd89, 0d3F2A01A014761F65;
	fma.rn.f64 	%fd94, %fd93, %fd89, 0d3F56C16C1852B7AF;
	fma.rn.f64 	%fd95, %fd94, %fd89, 0d3F81111111122322;
	fma.rn.f64 	%fd96, %fd95, %fd89, 0d3FA55555555502A1;
	fma.rn.f64 	%fd97, %fd96, %fd89, 0d3FC5555555555511;
	fma.rn.f64 	%fd98, %fd97, %fd89, 0d3FE000000000000B;
	fma.rn.f64 	%fd99, %fd98, %fd89, 0d3FF0000000000000;
	fma.rn.f64 	%fd100, %fd99, %fd89, 0d3FF0000000000000;
	{
	.reg .b32 %temp; 
	mov.b64 	{%r14, %temp}, %fd100;
	}
	{
	.reg .b32 %temp; 
	mov.b64 	{%temp, %r15}, %fd100;
	}
	shl.b32 	%r33, %r13, 20;
	add.s32 	%r34, %r33, %r15;
	mov.b64 	%fd108, {%r14, %r34};
	{
	.reg .b32 %temp; 
	mov.b64 	{%temp, %r35}, %fd4;
	}
	mov.b32 	%f2, %r35;
	abs.f32 	%f1, %f2;
	setp.lt.f32 	%p4, %f1, 0f4086232B;
	@%p4 bra 	$L__BB1_7;
	setp.lt.f64 	%p5, %fd4, 0d0000000000000000;
	add.f64 	%fd101, %fd4, 0d7FF0000000000000;
	selp.f64 	%fd108, 0d0000000000000000, %fd101, %p5;
	setp.geu.f32 	%p6, %f1, 0f40874800;
	@%p6 bra 	$L__BB1_7;
	shr.u32 	%r36, %r13, 31;
	add.s32 	%r37, %r13, %r36;
	shr.s32 	%r38, %r37, 1;
	shl.b32 	%r39, %r38, 20;
	add.s32 	%r40, %r15, %r39;
	mov.b64 	%fd102, {%r14, %r40};
	sub.s32 	%r41, %r13, %r38;
	shl.b32 	%r42, %r41, 20;
	add.s32 	%r43, %r42, 1072693248;
	mov.b32 	%r44, 0;
	mov.b64 	%fd103, {%r44, %r43};
	mul.f64 	%fd108, %fd103, %fd102;
$L__BB1_7:
	abs.f64 	%fd104, %fd108;
	setp.eq.f64 	%p7, %fd104, 0d7FF0000000000000;
	fma.rn.f64 	%fd105, %fd108, %fd5, %fd108;
	selp.f64 	%fd106, %fd108, %fd105, %p7;
	st.param.f64 	[func_retval0], %fd106;
	ret;

}


// ===== COMPILED SASS (sm_100) =====

	.target	sm_100

	.elftype	@"ET_EXEC"


//--------------------- .note.nv.tkinfo           --------------------------
	.section	.note.nv.tkinfo,"",@"SHT_NOTE"
	.sectionflags	@"SHF_NOTE_NV_TKINFO"
	.tkinfo
        /*0018*/ 	.word	0x00000002
        /*0030*/ 	.string	""
        /*0030*/ 	.string	"ptxas"
        /*0030*/ 	.string	"Cuda compilation tools, release 13.0, V13.0.88"
        /*0030*/ 	.string	"Build cuda_13.0.r13.0/compiler.36424714_0"
        /*0030*/ 	.string	"-arch sm_100 -m 64 "



//--------------------- .note.nv.cuinfo           --------------------------
	.section	.note.nv.cuinfo,"",@"SHT_NOTE"
	.sectionflags	@"SHF_NOTE_NV_CUINFO"
        /*0018*/ 	.short	0x0002
        /*001a*/ 	.short	0x0064
        /*001c*/ 	.short	0x0082
	.zero		2


//--------------------- .nv.info                  --------------------------
	.section	.nv.info,"",@"SHT_CUDA_INFO"
	.align	4


	//----- nvinfo : EIATTR_REGCOUNT
	.align		4
        /*0000*/ 	.byte	0x04, 0x2f
        /*0002*/ 	.short	(.L_1 - .L_0)
	.align		4
.L_0:
        /*0004*/ 	.word	index@(_Z9integrateffPfi)
        /*0008*/ 	.word	0x0000001d


	//----- nvinfo : EIATTR_FRAME_SIZE
	.align		4
.L_1:
        /*000c*/ 	.byte	0x04, 0x11
        /*000e*/ 	.short	(.L_3 - .L_2)
	.align		4
.L_2:
        /*0010*/ 	.word	index@($_Z9integrateffPfi$__internal_accurate_pow)
        /*0014*/ 	.word	0x00000000


	//----- nvinfo : EIATTR_FRAME_SIZE
	.align		4
.L_3:
        /*0018*/ 	.byte	0x04, 0x11
        /*001a*/ 	.short	(.L_5 - .L_4)
	.align		4
.L_4:
        /*001c*/ 	.word	index@($__internal_0_$__cuda_sm3x_div_rn_noftz_f32_slowpath)
        /*0020*/ 	.word	0x00000000


	//----- nvinfo : EIATTR_FRAME_SIZE
	.align		4
.L_5:
        /*0024*/ 	.byte	0x04, 0x11
        /*0026*/ 	.short	(.L_7 - .L_6)
	.align		4
.L_6:
        /*0028*/ 	.word	index@(_Z9integrateffPfi)
        /*002c*/ 	.word	0x00000000


	//----- nvinfo : EIATTR_MIN_STACK_SIZE
	.align		4
.L_7:
        /*0030*/ 	.byte	0x04, 0x12
        /*0032*/ 	.short	(.L_9 - .L_8)
	.align		4
.L_8:
        /*0034*/ 	.word	index@(_Z9integrateffPfi)
        /*0038*/ 	.word	0x00000000
.L_9:


//--------------------- .nv.compat                --------------------------
	.section	.nv.compat,"",@"SHT_CUDA_COMPAT_INFO"
	.align	4
        /*0000*/ 	.byte	0x02, 0x09, 0x00, 0x00, 0x02, 0x02, 0x01, 0x00, 0x02, 0x05, 0x05, 0x00, 0x03, 0x07, 0x01, 0x01
        /*0010*/ 	.byte	0x02, 0x03, 0x00, 0x00, 0x02, 0x06, 0x01, 0x00, 0x04, 0x0b, 0x08, 0x00, 0x01, 0x00, 0x00, 0x00
        /*0020*/ 	.byte	0x00, 0x00, 0x00, 0x00


//--------------------- .nv.info._Z9integrateffPfi --------------------------
	.section	.nv.info._Z9integrateffPfi,"",@"SHT_CUDA_INFO"
	.sectionflags	@""
	.align	4


	//----- nvinfo : EIATTR_CUDA_API_VERSION
	.align		4
        /*0000*/ 	.byte	0x04, 0x37
        /*0002*/ 	.short	(.L_11 - .L_10)
.L_10:
        /*0004*/ 	.word	0x00000082


	//----- nvinfo : EIATTR_KPARAM_INFO
	.align		4
.L_11:
        /*0008*/ 	.byte	0x04, 0x17
        /*000a*/ 	.short	(.L_13 - .L_12)
.L_12:
        /*000c*/ 	.word	0x00000000
        /*0010*/ 	.short	0x0003
        /*0012*/ 	.short	0x0010
        /*0014*/ 	.byte	0x00, 0xf0, 0x11, 0x00


	//----- nvinfo : EIATTR_KPARAM_INFO
	.align		4
.L_13:
        /*0018*/ 	.byte	0x04, 0x17
        /*001a*/ 	.short	(.L_15 - .L_14)
.L_14:
        /*001c*/ 	.word	0x00000000
        /*0020*/ 	.short	0x0002
        /*0022*/ 	.short	0x0008
        /*0024*/ 	.byte	0x00, 0xf5, 0x21, 0x00


	//----- nvinfo : EIATTR_KPARAM_INFO
	.align		4
.L_15:
        /*0028*/ 	.byte	0x04, 0x17
        /*002a*/ 	.short	(.L_17 - .L_16)
.L_16:
        /*002c*/ 	.word	0x00000000
        /*0030*/ 	.short	0x0001
        /*0032*/ 	.short	0x0004
        /*0034*/ 	.byte	0x00, 0xf0, 0x11, 0x00


	//----- nvinfo : EIATTR_KPARAM_INFO
	.align		4
.L_17:
        /*0038*/ 	.byte	0x04, 0x17
        /*003a*/ 	.short	(.L_19 - .L_18)
.L_18:
        /*003c*/ 	.word	0x00000000
        /*0040*/ 	.short	0x0000
        /*0042*/ 	.short	0x0000
        /*0044*/ 	.byte	0x00, 0xf0, 0x11, 0x00


	//----- nvinfo : EIATTR_SPARSE_MMA_MASK
	.align		4
.L_19:
        /*0048*/ 	.byte	0x03, 0x50
        /*004a*/ 	.short	0x0000


	//----- nvinfo : EIATTR_MAXREG_COUNT
	.align		4
        /*004c*/ 	.byte	0x03, 0x1b
        /*004e*/ 	.short	0x00ff


	//----- nvinfo : EIATTR_MERCURY_ISA_VERSION
	.align		4
        /*0050*/ 	.byte	0x03, 0x5f
        /*0052*/ 	.short	0x0101


	//----- nvinfo : EIATTR_VRC_CTA_INIT_COUNT
	.align		4
        /*0054*/ 	.byte	0x02, 0x4a
	.zero		1
	.zero		1


	//----- nvinfo : EIATTR_EXIT_INSTR_OFFSETS
	.align		4
        /*0058*/ 	.byte	0x04, 0x1c
        /*005a*/ 	.short	(.L_21 - .L_20)


	//   ....[0]....
.L_20:
        /*005c*/ 	.word	0x00000440


	//----- nvinfo : EIATTR_CRS_STACK_SIZE
	.align		4
.L_21:
        /*0060*/ 	.byte	0x04, 0x1e
        /*0062*/ 	.short	(.L_23 - .L_22)
.L_22:
        /*0064*/ 	.word	0x00000000


	//----- nvinfo : EIATTR_CBANK_PARAM_SIZE
	.align		4
.L_23:
        /*0068*/ 	.byte	0x03, 0x19
        /*006a*/ 	.short	0x0014


	//----- nvinfo : EIATTR_PARAM_CBANK
	.align		4
        /*006c*/ 	.byte	0x04, 0x0a
        /*006e*/ 	.short	(.L_25 - .L_24)
	.align		4
.L_24:
        /*0070*/ 	.word	index@(.nv.constant0._Z9integrateffPfi)
        /*0074*/ 	.short	0x0380
        /*0076*/ 	.short	0x0014


	//----- nvinfo : EIATTR_SW_WAR
	.align		4
.L_25:
        /*0078*/ 	.byte	0x04, 0x36
        /*007a*/ 	.short	(.L_27 - .L_26)
.L_26:
        /*007c*/ 	.word	0x00000008
.L_27:


//--------------------- .nv.callgraph             --------------------------
	.section	.nv.callgraph,"",@"SHT_CUDA_CALLGRAPH"
	.align	4
	.sectionentsize	8
	.align		4
        /*0000*/ 	.word	0x00000000
	.align		4
        /*0004*/ 	.word	0xffffffff
	.align		4
        /*0008*/ 	.word	0x00000000
	.align		4
        /*000c*/ 	.word	0xfffffffe
	.align		4
        /*0010*/ 	.word	0x00000000
	.align		4
        /*0014*/ 	.word	0xfffffffd
	.align		4
        /*0018*/ 	.word	0x00000000
	.align		4
        /*001c*/ 	.word	0xfffffffc


//--------------------- .text._Z9integrateffPfi   --------------------------
	.section	.text._Z9integrateffPfi,"ax",@progbits
	.align	128
        .global         _Z9integrateffPfi
        .type           _Z9integrateffPfi,@function
        .size           _Z9integrateffPfi,(.L_x_18 - _Z9integrateffPfi)
        .other          _Z9integrateffPfi,@"STO_CUDA_ENTRY STV_DEFAULT"
_Z9integrateffPfi:
.text._Z9integrateffPfi:
[----:B------:R-:W-:Y:S01]  /*0000*/  LDC R1, c[0x0][0x37c] ;  /* 0x0000df00ff017b82 */ /* 0x000fe20000000800 */
[----:B------:R-:W0:Y:S07]  /*0010*/  LDCU UR4, c[0x0][0x390] ;  /* 0x00007200ff0477ac */ /* 0x000e2e0008000800 */
[----:B------:R-:W1:Y:S01]  /*0020*/  LDC.64 R10, c[0x0][0x380] ;  /* 0x0000e000ff0a7b82 */ /* 0x000e620000000a00 */
[----:B------:R-:W2:Y:S01]  /*0030*/  S2R R7, SR_TID.X ;  /* 0x0000000000077919 */ /* 0x000ea20000002100 */
[----:B------:R-:W2:Y:S01]  /*0040*/  S2R R8, SR_CTAID.X ;  /* 0x0000000000087919 */ /* 0x000ea20000002500 */
[----:B0-----:R-:W-:Y:S01]  /*0050*/  I2FP.F32.S32 R5, UR4 ;  /* 0x0000000400057c45 */ /* 0x001fe20008201400 */
[----:B------:R-:W2:Y:S03]  /*0060*/  LDCU UR4, c[0x0][0x360] ;  /* 0x00006c00ff0477ac */ /* 0x000ea60008000800 */
[----:B------:R-:W0:Y:S01]  /*0070*/  MUFU.RCP R2, R5 ;  /* 0x0000000500027308 */ /* 0x000e220000001000 */
[----:B-1----:R-:W-:-:S07]  /*0080*/  FADD R0, R11, -R10 ;  /* 0x8000000a0b007221 */ /* 0x002fce0000000000 */
[----:B------:R-:W1:Y:S01]  /*0090*/  FCHK P0, R0, R5 ;  /* 0x0000000500007302 */ /* 0x000e620000000000 */
[----:B0-----:R-:W-:-:S04]  /*00a0*/  FFMA R3, -R5, R2, 1 ;  /* 0x3f80000005037423 */ /* 0x001fc80000000102 */
[----:B------:R-:W-:Y:S01]  /*00b0*/  FFMA R3, R2, R3, R2 ;  /* 0x0000000302037223 */ /* 0x000fe20000000002 */
[----:B--2---:R-:W-:-:S03]  /*00c0*/  IMAD R2, R8, UR4, R7 ;  /* 0x0000000408027c24 */ /* 0x004fc6000f8e0207 */
[----:B------:R-:W-:-:S04]  /*00d0*/  FFMA R4, R0, R3, RZ ;  /* 0x0000000300047223 */ /* 0x000fc800000000ff */
[----:B------:R-:W-:-:S04]  /*00e0*/  FFMA R6, -R5, R4, R0 ;  /* 0x0000000405067223 */ /* 0x000fc80000000100 */
[----:B------:R-:W-:Y:S01]  /*00f0*/  FFMA R3, R3, R6, R4 ;  /* 0x0000000603037223 */ /* 0x000fe20000000004 */
[----:B-1----:R-:W-:Y:S06]  /*0100*/  @!P0 BRA `(.L_x_0) ;  /* 0x00000000000c8947 */ /* 0x002fec0003800000 */
[----:B------:R-:W-:-:S07]  /*0110*/  MOV R4, 0x130 ;  /* 0x0000013000047802 */ /* 0x000fce0000000f00 */
[----:B------:R-:W-:Y:S05]  /*0120*/  CALL.REL.NOINC `($__internal_0_$__cuda_sm3x_div_rn_noftz_f32_slowpath) ;  /* 0x0000000000c87944 */ /* 0x000fea0003c00000 */
[----:B------:R-:W-:-:S07]  /*0130*/  IMAD.MOV.U32 R3, RZ, RZ, R0 ;  /* 0x000000ffff037224 */ /* 0x000fce00078e0000 */
.L_x_0:
[----:B------:R-:W0:Y:S01]  /*0140*/  LDCU UR5, c[0x0][0x390] ;  /* 0x00007200ff0577ac */ /* 0x000e220008000800 */
[----:B------:R-:W-:Y:S01]  /*0150*/  BSSY.RECONVERGENT B0, `(.L_x_1) ;  /* 0x000002c000007945 */ /* 0x000fe20003800200 */
[----:B------:R-:W-:Y:S01]  /*0160*/  IMAD.MOV.U32 R4, RZ, RZ, RZ ;  /* 0x000000ffff047224 */ /* 0x000fe200078e00ff */
[----:B------:R-:W1:Y:S01]  /*0170*/  LDCU.64 UR6, c[0x0][0x358] ;  /* 0x00006b00ff0677ac */ /* 0x000e620008000a00 */
[----:B------:R-:W2:Y:S01]  /*0180*/  LDCU UR13, c[0x0][0x390] ;  /* 0x00007200ff0d77ac */ /* 0x000ea20008000800 */
[----:B------:R-:W3:Y:S01]  /*0190*/  LDCU UR12, c[0x0][0x380] ;  /* 0x00007000ff0c77ac */ /* 0x000ee20008000800 */
[----:B0-----:R-:W-:-:S13]  /*01a0*/  ISETP.GE.AND P0, PT, R2, UR5, PT ;  /* 0x0000000502007c0c */ /* 0x001fda000bf06270 */
[----:B-123--:R-:W-:Y:S05]  /*01b0*/  @P0 BRA `(.L_x_2) ;  /* 0x0000000000940947 */ /* 0x00efea0003800000 */
[----:B------:R-:W0:Y:S01]  /*01c0*/  LDC R5, c[0x0][0x370] ;  /* 0x0000dc00ff057b82 */ /* 0x000e220000000800 */
[----:B------:R-:W-:Y:S02]  /*01d0*/  IMAD.MOV.U32 R4, RZ, RZ, RZ ;  /* 0x000000ffff047224 */ /* 0x000fe400078e00ff */
[----:B0-----:R-:W-:-:S07]  /*01e0*/  IMAD R5, R5, UR4, RZ ;  /* 0x0000000405057c24 */ /* 0x001fce000f8e02ff */
.L_x_6:
[----:B------:R-:W-:Y:S01]  /*01f0*/  I2FP.F32.S32 R26, R2 ;  /* 0x00000002001a7245 */ /* 0x000fe20000201400 */
[----:B------:R-:W-:Y:S01]  /*0200*/  BSSY.RECONVERGENT B1, `(.L_x_3) ;  /* 0x0000005000017945 */ /* 0x000fe20003800200 */
[----:B------:R-:W-:-:S03]  /*0210*/  MOV R0, 0x250 ;  /* 0x0000025000007802 */ /* 0x000fc60000000f00 */
[----:B------:R-:W-:-:S04]  /*0220*/  FFMA R26, R26, R3, UR12 ;  /* 0x0000000c1a1a7e23 */ /* 0x000fc80008000003 */
[----:B------:R0:W1:Y:S03]  /*0230*/  F2F.F64.F32 R6, R26 ;  /* 0x0000001a00067310 */ /* 0x0000660000201800 */
[----:B01----:R-:W-:Y:S05]  /*0240*/  CALL.REL.NOINC `($_Z9integrateffPfi$__internal_accurate_pow) ;  /* 0x0000000800107944 */ /* 0x003fea0003c00000 */
[----:B------:R-:W-:Y:S05]  /*0250*/  BSYNC.RECONVERGENT B1 ;  /* 0x0000000000017941 */ /* 0x000fea0003800200 */
.L_x_3:
[----:B------:R-:W-:Y:S01]  /*0260*/  DADD R8, R6, 2 ;  /* 0x4000000006087429 */ /* 0x000fe20000000000 */
[----:B------:R-:W-:Y:S01]  /*0270*/  FSETP.NEU.AND P0, PT, R26, RZ, PT ;  /* 0x000000ff1a00720b */ /* 0x000fe20003f0d000 */
[----:B------:R-:W-:Y:S08]  /*0280*/  BSSY.RECONVERGENT B1, `(.L_x_4) ;  /* 0x000000c000017945 */ /* 0x000ff00003800200 */
[----:B------:R-:W-:-:S02]  /*0290*/  LOP3.LUT R8, R9, 0x7ff00000, RZ, 0xc0, !PT ;  /* 0x7ff0000009087812 */ /* 0x000fc400078ec0ff */
[----:B------:R-:W-:Y:S02]  /*02a0*/  FSEL R9, R12, RZ, P0 ;  /* 0x000000ff0c097208 */ /* 0x000fe40000000000 */
[----:B------:R-:W-:Y:S02]  /*02b0*/  ISETP.NE.AND P1, PT, R8, 0x7ff00000, PT ;  /* 0x7ff000000800780c */ /* 0x000fe40003f25270 */
[----:B------:R-:W-:-:S11]  /*02c0*/  FSEL R8, R10, RZ, P0 ;  /* 0x000000ff0a087208 */ /* 0x000fd60000000000 */
[----:B------:R-:W-:Y:S05]  /*02d0*/  @P1 BRA `(.L_x_5) ;  /* 0x0000000000181947 */ /* 0x000fea0003800000 */
[----:B------:R-:W-:-:S13]  /*02e0*/  FSETP.NAN.AND P0, PT, R26, R26, PT ;  /* 0x0000001a1a00720b */ /* 0x000fda0003f08000 */
[----:B------:R-:W-:Y:S01]  /*02f0*/  @P0 DADD R8, R6, 2 ;  /* 0x4000000006080429 */ /* 0x000fe20000000000 */
[----:B------:R-:W-:Y:S10]  /*0300*/  @P0 BRA `(.L_x_5) ;  /* 0x00000000000c0947 */ /* 0x000ff40003800000 */
[----:B------:R-:W-:-:S14]  /*0310*/  DSETP.NEU.AND P0, PT, |R6|, +INF , PT ;  /* 0x7ff000000600742a */ /* 0x000fdc0003f0d200 */
[----:B------:R-:W-:Y:S02]  /*0320*/  @!P0 IMAD.MOV.U32 R8, RZ, RZ, 0x0 ;  /* 0x00000000ff088424 */ /* 0x000fe400078e00ff */
[----:B------:R-:W-:-:S07]  /*0330*/  @!P0 IMAD.MOV.U32 R9, RZ, RZ, 0x7ff00000 ;  /* 0x7ff00000ff098424 */ /* 0x000fce00078e00ff */
.L_x_5:
[----:B------:R-:W-:Y:S05]  /*0340*/  BSYNC.RECONVERGENT B1 ;  /* 0x0000000000017941 */ /* 0x000fea0003800200 */
.L_x_4:
[C---:B------:R-:W-:Y:S01]  /*0350*/  FMUL R0, R26.reuse, 4 ;  /* 0x408000001a007820 */ /* 0x040fe20000400000 */
[----:B------:R-:W-:Y:S01]  /*0360*/  FSETP.NEU.AND P0, PT, R26, 1, PT ;  /* 0x3f8000001a00780b */ /* 0x000fe20003f0d000 */
[----:B------:R-:W-:Y:S02]  /*0370*/  IMAD.IADD R2, R5, 0x1, R2 ;  /* 0x0000000105027824 */ /* 0x000fe400078e0202 */
[----:B------:R-:W0:Y:S01]  /*0380*/  F2F.F64.F32 R6, R0 ;  /* 0x0000000000067310 */ /* 0x000e220000201800 */
[----:B------:R-:W-:Y:S02]  /*0390*/  FSEL R8, R8, RZ, P0 ;  /* 0x000000ff08087208 */ /* 0x000fe40000000000 */
[----:B------:R-:W-:Y:S02]  /*03a0*/  FSEL R9, R9, 1.875, P0 ;  /* 0x3ff0000009097808 */ /* 0x000fe40000000000 */
[----:B------:R-:W-:-:S04]  /*03b0*/  ISETP.GE.AND P0, PT, R2, UR13, PT ;  /* 0x0000000d02007c0c */ /* 0x000fc8000bf06270 */
[----:B0-----:R-:W-:-:S08]  /*03c0*/  DADD R6, R6, R8 ;  /* 0x0000000006067229 */ /* 0x001fd00000000008 */
[----:B------:R-:W-:-:S10]  /*03d0*/  DADD R6, R6, 2 ;  /* 0x4000000006067429 */ /* 0x000fd40000000000 */
[----:B------:R-:W0:Y:S02]  /*03e0*/  F2F.F32.F64 R7, R6 ;  /* 0x0000000600077310 */ /* 0x000e240000301000 */
[----:B0-----:R-:W-:Y:S01]  /*03f0*/  FFMA R4, R7, R3, R4 ;  /* 0x0000000307047223 */ /* 0x001fe20000000004 */
[----:B------:R-:W-:Y:S06]  /*0400*/  @!P0 BRA `(.L_x_6) ;  /* 0xfffffffc00788947 */ /* 0x000fec000383ffff */
.L_x_2:
[----:B------:R-:W-:Y:S05]  /*0410*/  BSYNC.RECONVERGENT B0 ;  /* 0x0000000000007941 */ /* 0x000fea0003800200 */
.L_x_1:
[----:B------:R-:W0:Y:S02]  /*0420*/  LDC.64 R2, c[0x0][0x388] ;  /* 0x0000e200ff027b82 */ /* 0x000e240000000a00 */
[----:B0-----:R-:W-:Y:S01]  /*0430*/  REDG.E.ADD.F32.FTZ.RN.STRONG.GPU desc[UR6][R2.64], R4 ;  /* 0x00000004020079a6 */ /* 0x001fe2000c12f306 */
[----:B------:R-:W-:Y:S05]  /*0440*/  EXIT ;  /* 0x000000000000794d */ /* 0x000fea0003800000 */
        .weak           $__internal_0_$__cuda_sm3x_div_rn_noftz_f32_slowpath
        .type           $__internal_0_$__cuda_sm3x_div_rn_noftz_f32_slowpath,@function
        .size           $__internal_0_$__cuda_sm3x_div_rn_noftz_f32_slowpath,($_Z9integrateffPfi$__internal_accurate_pow - $__internal_0_$__cuda_sm3x_div_rn_noftz_f32_slowpath)
$__internal_0_$__cuda_sm3x_div_rn_noftz_f32_slowpath:
[----:B------:R-:W-:Y:S01]  /*0450*/  SHF.R.U32.HI R6, RZ, 0x17, R5 ;  /* 0x00000017ff067819 */ /* 0x000fe20000011605 */
[--C-:B------:R-:W-:Y:S01]  /*0460*/  IMAD.MOV.U32 R8, RZ, RZ, R0.reuse ;  /* 0x000000ffff087224 */ /* 0x100fe200078e0000 */
[----:B------:R-:W-:Y:S02]  /*0470*/  SHF.R.U32.HI R3, RZ, 0x17, R0 ;  /* 0x00000017ff037819 */ /* 0x000fe40000011600 */
[----:B------:R-:W-:Y:S02]  /*0480*/  LOP3.LUT R7, R6, 0xff, RZ, 0xc0, !PT ;  /* 0x000000ff06077812 */ /* 0x000fe400078ec0ff */
[----:B------:R-:W-:-:S03]  /*0490*/  LOP3.LUT R6, R3, 0xff, RZ, 0xc0, !PT ;  /* 0x000000ff03067812 */ /* 0x000fc600078ec0ff */
[----:B------:R-:W-:Y:S02]  /*04a0*/  VIADD R11, R7, 0xffffffff ;  /* 0xffffffff070b7836 */ /* 0x000fe40000000000 */
[----:B------:R-:W-:-:S03]  /*04b0*/  VIADD R10, R6, 0xffffffff ;  /* 0xffffffff060a7836 */ /* 0x000fc60000000000 */
[----:B------:R-:W-:-:S04]  /*04c0*/  ISETP.GT.U32.AND P0, PT, R11, 0xfd, PT ;  /* 0x000000fd0b00780c */ /* 0x000fc80003f04070 */
[----:B------:R-:W-:-:S13]  /*04d0*/  ISETP.GT.U32.OR P0, PT, R10, 0xfd, P0 ;  /* 0x000000fd0a00780c */ /* 0x000fda0000704470 */
[----:B------:R-:W-:Y:S01]  /*04e0*/  @!P0 IMAD.MOV.U32 R9, RZ, RZ, RZ ;  /* 0x000000ffff098224 */ /* 0x000fe200078e00ff */
[----:B------:R-:W-:Y:S06]  /*04f0*/  @!P0 BRA `(.L_x_7) ;  /* 0x0000000000608947 */ /* 0x000fec0003800000 */
[----:B------:R-:W-:Y:S01]  /*0500*/  FSETP.GTU.FTZ.AND P0, PT, |R0|, +INF , PT ;  /* 0x7f8000000000780b */ /* 0x000fe20003f1c200 */
[----:B------:R-:W-:Y:S01]  /*0510*/  IMAD.MOV.U32 R3, RZ, RZ, R5 ;  /* 0x000000ffff037224 */ /* 0x000fe200078e0005 */
[----:B------:R-:W-:-:S04]  /*0520*/  FSETP.GTU.FTZ.AND P1, PT, |R5|, +INF , PT ;  /* 0x7f8000000500780b */ /* 0x000fc80003f3c200 */
[----:B------:R-:W-:-:S13]  /*0530*/  PLOP3.LUT P0, PT, P0, P1, PT, 0xf8, 0x8f ;  /* 0x00000000008f781c */ /* 0x000fda0000703f70 */
[----:B------:R-:W-:Y:S05]  /*0540*/  @P0 BRA `(.L_x_8) ;  /* 0x0000000400440947 */ /* 0x000fea0003800000 */
[----:B------:R-:W-:-:S13]  /*0550*/  LOP3.LUT P0, RZ, R5, 0x7fffffff, R8, 0xc8, !PT ;  /* 0x7fffffff05ff7812 */ /* 0x000fda000780c808 */
[----:B------:R-:W-:Y:S05]  /*0560*/  @!P0 BRA `(.L_x_9) ;  /* 0x0000000400348947 */ /* 0x000fea0003800000 */
[C---:B------:R-:W-:Y:S02]  /*0570*/  FSETP.NEU.FTZ.AND P2, PT, |R0|.reuse, +INF , PT ;  /* 0x7f8000000000780b */ /* 0x040fe40003f5d200 */
[----:B------:R-:W-:Y:S02]  /*0580*/  FSETP.NEU.FTZ.AND P1, PT, |R3|, +INF , PT ;  /* 0x7f8000000300780b */ /* 0x000fe40003f3d200 */
[----:B------:R-:W-:-:S11]  /*0590*/  FSETP.NEU.FTZ.AND P0, PT, |R0|, +INF , PT ;  /* 0x7f8000000000780b */ /* 0x000fd60003f1d200 */
[----:B------:R-:W-:Y:S05]  /*05a0*/  @!P1 BRA !P2, `(.L_x_9) ;  /* 0x0000000400249947 */ /* 0x000fea0005000000 */
[----:B------:R-:W-:-:S04]  /*05b0*/  LOP3.LUT P2, RZ, R8, 0x7fffffff, RZ, 0xc0, !PT ;  /* 0x7fffffff08ff7812 */ /* 0x000fc8000784c0ff */
[----:B------:R-:W-:-:S13]  /*05c0*/  PLOP3.LUT P1, PT, P1, P2, PT, 0x2f, 0xf2 ;  /* 0x0000000000f2781c */ /* 0x000fda0000f24577 */
[----:B------:R-:W-:Y:S05]  /*05d0*/  @P1 BRA `(.L_x_10) ;  /* 0x0000000400101947 */ /* 0x000fea0003800000 */
[----:B------:R-:W-:-:S04]  /*05e0*/  LOP3.LUT P1, RZ, R5, 0x7fffffff, RZ, 0xc0, !PT ;  /* 0x7fffffff05ff7812 */ /* 0x000fc8000782c0ff */
[----:B------:R-:W-:-:S13]  /*05f0*/  PLOP3.LUT P0, PT, P0, P1, PT, 0x2f, 0xf2 ;  /* 0x0000000000f2781c */ /* 0x000fda0000702577 */
[----:B------:R-:W-:Y:S05]  /*0600*/  @P0 BRA `(.L_x_11) ;  /* 0x0000000000f80947 */ /* 0x000fea0003800000 */
[----:B------:R-:W-:Y:S02]  /*0610*/  ISETP.GE.AND P0, PT, R10, RZ, PT ;  /* 0x000000ff0a00720c */ /* 0x000fe40003f06270 */
[----:B------:R-:W-:-:S11]  /*0620*/  ISETP.GE.AND P1, PT, R11, RZ, PT ;  /* 0x000000ff0b00720c */ /* 0x000fd60003f26270 */
[----:B------:R-:W-:Y:S02]  /*0630*/  @P0 IMAD.MOV.U32 R9, RZ, RZ, RZ ;  /* 0x000000ffff090224 */ /* 0x000fe400078e00ff */
[----:B------:R-:W-:Y:S01]  /*0640*/  @!P0 FFMA R8, R0, 1.84467440737095516160e+19, RZ ;  /* 0x5f80000000088823 */ /* 0x000fe200000000ff */
[----:B------:R-:W-:Y:S02]  /*0650*/  @!P0 IMAD.MOV.U32 R9, RZ, RZ, -0x40 ;  /* 0xffffffc0ff098424 */ /* 0x000fe400078e00ff */
[----:B------:R-:W-:Y:S02]  /*0660*/  @!P1 FFMA R5, R3, 1.84467440737095516160e+19, RZ ;  /* 0x5f80000003059823 */ /* 0x000fe400000000ff */
[----:B------:R-:W-:-:S07]  /*0670*/  @!P1 VIADD R9, R9, 0x40 ;  /* 0x0000004009099836 */ /* 0x000fce0000000000 */
.L_x_7:
[----:B------:R-:W-:Y:S01]  /*0680*/  LEA R0, R7, 0xc0800000, 0x17 ;  /* 0xc080000007007811 */ /* 0x000fe200078eb8ff */
[----:B------:R-:W-:-:S04]  /*0690*/  VIADD R6, R6, 0xffffff81 ;  /* 0xffffff8106067836 */ /* 0x000fc80000000000 */
[----:B------:R-:W-:Y:S02]  /*06a0*/  IMAD.IADD R5, R5, 0x1, -R0 ;  /* 0x0000000105057824 */ /* 0x000fe400078e0a00 */
[C---:B------:R-:W-:Y:S01]  /*06b0*/  IMAD R0, R6.reuse, -0x800000, R8 ;  /* 0xff80000006007824 */ /* 0x040fe200078e0208 */
[----:B------:R-:W-:Y:S01]  /*06c0*/  IADD3 R6, PT, PT, R6, 0x7f, -R7 ;  /* 0x0000007f06067810 */ /* 0x000fe20007ffe807 */
[----:B------:R-:W0:Y:S01]  /*06d0*/  MUFU.RCP R3, R5 ;  /* 0x0000000500037308 */ /* 0x000e220000001000 */
[----:B------:R-:W-:-:S03]  /*06e0*/  FADD.FTZ R11, -R5, -RZ ;  /* 0x800000ff050b7221 */ /* 0x000fc60000010100 */
[----:B------:R-:W-:Y:S02]  /*06f0*/  IMAD.IADD R6, R6, 0x1, R9 ;  /* 0x0000000106067824 */ /* 0x000fe400078e0209 */
[----:B0-----:R-:W-:-:S04]  /*0700*/  FFMA R10, R3, R11, 1 ;  /* 0x3f800000030a7423 */ /* 0x001fc8000000000b */
[----:B------:R-:W-:-:S04]  /*0710*/  FFMA R10, R3, R10, R3 ;  /* 0x0000000a030a7223 */ /* 0x000fc80000000003 */
[----:B------:R-:W-:-:S04]  /*0720*/  FFMA R3, R0, R10, RZ ;  /* 0x0000000a00037223 */ /* 0x000fc800000000ff */
[----:B------:R-:W-:-:S04]  /*0730*/  FFMA R8, R11, R3, R0 ;  /* 0x000000030b087223 */ /* 0x000fc80000000000 */
[----:B------:R-:W-:-:S04]  /*0740*/  FFMA R13, R10, R8, R3 ;  /* 0x000000080a0d7223 */ /* 0x000fc80000000003 */
[----:B------:R-:W-:-:S04]  /*0750*/  FFMA R8, R11, R13, R0 ;  /* 0x0000000d0b087223 */ /* 0x000fc80000000000 */
[----:B------:R-:W-:-:S05]  /*0760*/  FFMA R0, R10, R8, R13 ;  /* 0x000000080a007223 */ /* 0x000fca000000000d */
[----:B------:R-:W-:-:S04]  /*0770*/  SHF.R.U32.HI R3, RZ, 0x17, R0 ;  /* 0x00000017ff037819 */ /* 0x000fc80000011600 */
[----:B------:R-:W-:-:S05]  /*0780*/  LOP3.LUT R3, R3, 0xff, RZ, 0xc0, !PT ;  /* 0x000000ff03037812 */ /* 0x000fca00078ec0ff */
[----:B------:R-:W-:-:S04]  /*0790*/  IMAD.IADD R7, R3, 0x1, R6 ;  /* 0x0000000103077824 */ /* 0x000fc800078e0206 */
[----:B------:R-:W-:-:S05]  /*07a0*/  VIADD R3, R7, 0xffffffff ;  /* 0xffffffff07037836 */ /* 0x000fca0000000000 */
[----:B------:R-:W-:-:S13]  /*07b0*/  ISETP.GE.U32.AND P0, PT, R3, 0xfe, PT ;  /* 0x000000fe0300780c */ /* 0x000fda0003f06070 */
[----:B------:R-:W-:Y:S05]  /*07c0*/  @!P0 BRA `(.L_x_12) ;  /* 0x0000000000808947 */ /* 0x000fea0003800000 */
[----:B------:R-:W-:-:S13]  /*07d0*/  ISETP.GT.AND P0, PT, R7, 0xfe, PT ;  /* 0x000000fe0700780c */ /* 0x000fda0003f04270 */
[----:B------:R-:W-:Y:S05]  /*07e0*/  @P0 BRA `(.L_x_13) ;  /* 0x00000000006c0947 */ /* 0x000fea0003800000 */
[----:B------:R-:W-:-:S13]  /*07f0*/  ISETP.GE.AND P0, PT, R7, 0x1, PT ;  /* 0x000000010700780c */ /* 0x000fda0003f06270 */
[----:B------:R-:W-:Y:S05]  /*0800*/  @P0 BRA `(.L_x_14) ;  /* 0x0000000000980947 */ /* 0x000fea0003800000 */
[----:B------:R-:W-:Y:S02]  /*0810*/  ISETP.GE.AND P0, PT, R7, -0x18, PT ;  /* 0xffffffe80700780c */ /* 0x000fe40003f06270 */
[----:B------:R-:W-:-:S11]  /*0820*/  LOP3.LUT R0, R0, 0x80000000, RZ, 0xc0, !PT ;  /* 0x8000000000007812 */ /* 0x000fd600078ec0ff */
[----:B------:R-:W-:Y:S05]  /*0830*/  @!P0 BRA `(.L_x_14) ;  /* 0x00000000008c8947 */ /* 0x000fea0003800000 */
[CCC-:B------:R-:W-:Y:S01]  /*0840*/  FFMA.RZ R3, R10.reuse, R8.reuse, R13.reuse ;  /* 0x000000080a037223 */ /* 0x1c0fe2000000c00d */
[CCC-:B------:R-:W-:Y:S01]  /*0850*/  FFMA.RM R6, R10.reuse, R8.reuse, R13.reuse ;  /* 0x000000080a067223 */ /* 0x1c0fe2000000400d */
[C---:B------:R-:W-:Y:S02]  /*0860*/  ISETP.NE.AND P2, PT, R7.reuse, RZ, PT ;  /* 0x000000ff0700720c */ /* 0x040fe40003f45270 */
[----:B------:R-:W-:Y:S02]  /*0870*/  ISETP.NE.AND P1, PT, R7, RZ, PT ;  /* 0x000000ff0700720c */ /* 0x000fe40003f25270 */
[----:B------:R-:W-:Y:S01]  /*0880*/  LOP3.LUT R5, R3, 0x7fffff, RZ, 0xc0, !PT ;  /* 0x007fffff03057812 */ /* 0x000fe200078ec0ff */
[----:B------:R-:W-:Y:S01]  /*0890*/  FFMA.RP R3, R10, R8, R13 ;  /* 0x000000080a037223 */ /* 0x000fe2000000800d */
[----:B------:R-:W-:Y:S02]  /*08a0*/  VIADD R8, R7, 0x20 ;  /* 0x0000002007087836 */ /* 0x000fe40000000000 */
[----:B------:R-:W-:Y:S01]  /*08b0*/  LOP3.LUT R5, R5, 0x800000, RZ, 0xfc, !PT ;  /* 0x0080000005057812 */ /* 0x000fe200078efcff */
[----:B------:R-:W-:Y:S01]  /*08c0*/  IMAD.MOV R7, RZ, RZ, -R7 ;  /* 0x000000ffff077224 */ /* 0x000fe200078e0a07 */
[----:B------:R-:W-:-:S02]  /*08d0*/  FSETP.NEU.FTZ.AND P0, PT, R3, R6, PT ;  /* 0x000000060300720b */ /* 0x000fc40003f1d000 */
[----:B------:R-:W-:Y:S02]  /*08e0*/  SHF.L.U32 R8, R5, R8, RZ ;  /* 0x0000000805087219 */ /* 0x000fe400000006ff */
[----:B------:R-:W-:Y:S02]  /*08f0*/  SEL R6, R7, RZ, P2 ;  /* 0x000000ff07067207 */ /* 0x000fe40001000000 */
[----:B------:R-:W-:Y:S02]  /*0900*/  ISETP.NE.AND P1, PT, R8, RZ, P1 ;  /* 0x000000ff0800720c */ /* 0x000fe40000f25270 */
[----:B------:R-:W-:Y:S02]  /*0910*/  SHF.R.U32.HI R6, RZ, R6, R5 ;  /* 0x00000006ff067219 */ /* 0x000fe40000011605 */
[----:B------:R-:W-:Y:S02]  /*0920*/  PLOP3.LUT P0, PT, P0, P1, PT, 0xf8, 0x8f ;  /* 0x00000000008f781c */ /* 0x000fe40000703f70 */
[----:B------:R-:W-:-:S02]  /*0930*/  SHF.R.U32.HI R8, RZ, 0x1, R6 ;  /* 0x00000001ff087819 */ /* 0x000fc40000011606 */
[----:B------:R-:W-:-:S04]  /*0940*/  SEL R3, RZ, 0x1, !P0 ;  /* 0x00000001ff037807 */ /* 0x000fc80004000000 */
[----:B------:R-:W-:-:S04]  /*0950*/  LOP3.LUT R3, R3, 0x1, R8, 0xf8, !PT ;  /* 0x0000000103037812 */ /* 0x000fc800078ef808 */
[----:B------:R-:W-:-:S05]  /*0960*/  LOP3.LUT R3, R3, R6, RZ, 0xc0, !PT ;  /* 0x0000000603037212 */ /* 0x000fca00078ec0ff */
[----:B------:R-:W-:-:S05]  /*0970*/  IMAD.IADD R3, R8, 0x1, R3 ;  /* 0x0000000108037824 */ /* 0x000fca00078e0203 */
[----:B------:R-:W-:Y:S01]  /*0980*/  LOP3.LUT R0, R3, R0, RZ, 0xfc, !PT ;  /* 0x0000000003007212 */ /* 0x000fe200078efcff */
[----:B------:R-:W-:Y:S06]  /*0990*/  BRA `(.L_x_14) ;  /* 0x0000000000347947 */ /* 0x000fec0003800000 */
.L_x_13:
[----:B------:R-:W-:-:S04]  /*09a0*/  LOP3.LUT R0, R0, 0x80000000, RZ, 0xc0, !PT ;  /* 0x8000000000007812 */ /* 0x000fc800078ec0ff */
[----:B------:R-:W-:Y:S01]  /*09b0*/  LOP3.LUT R0, R0, 0x7f800000, RZ, 0xfc, !PT ;  /* 0x7f80000000007812 */ /* 0x000fe200078efcff */
[----:B------:R-:W-:Y:S06]  /*09c0*/  BRA `(.L_x_14) ;  /* 0x0000000000287947 */ /* 0x000fec0003800000 */
.L_x_12:
[----:B------:R-:W-:Y:S01]  /*09d0*/  IMAD R0, R6, 0x800000, R0 ;  /* 0x0080000006007824 */ /* 0x000fe200078e0200 */
[----:B------:R-:W-:Y:S06]  /*09e0*/  BRA `(.L_x_14) ;  /* 0x0000000000207947 */ /* 0x000fec0003800000 */
.L_x_11:
[----:B------:R-:W-:-:S04]  /*09f0*/  LOP3.LUT R0, R5, 0x80000000, R8, 0x48, !PT ;  /* 0x8000000005007812 */ /* 0x000fc800078e4808 */
[----:B------:R-:W-:Y:S01]  /*0a00*/  LOP3.LUT R0, R0, 0x7f800000, RZ, 0xfc, !PT ;  /* 0x7f80000000007812 */ /* 0x000fe200078efcff */
[----:B------:R-:W-:Y:S06]  /*0a10*/  BRA `(.L_x_14) ;  /* 0x0000000000147947 */ /* 0x000fec0003800000 */
.L_x_10:
[----:B------:R-:W-:Y:S01]  /*0a20*/  LOP3.LUT R0, R5, 0x80000000, R8, 0x48, !PT ;  /* 0x8000000005007812 */ /* 0x000fe200078e4808 */
[----:B------:R-:W-:Y:S06]  /*0a30*/  BRA `(.L_x_14) ;  /* 0x00000000000c7947 */ /* 0x000fec0003800000 */
.L_x_9:
[----:B------:R-:W0:Y:S01]  /*0a40*/  MUFU.RSQ R0, -QNAN ;  /* 0xffc0000000007908 */ /* 0x000e220000001400 */
[----:B------:R-:W-:Y:S05]  /*0a50*/  BRA `(.L_x_14) ;  /* 0x0000000000047947 */ /* 0x000fea0003800000 */
.L_x_8:
[----:B------:R-:W-:-:S07]  /*0a60*/  FADD.FTZ R0, R0, R3 ;  /* 0x0000000300007221 */ /* 0x000fce0000010000 */
.L_x_14:
[----:B------:R-:W-:-:S04]  /*0a70*/  IMAD.MOV.U32 R5, RZ, RZ, 0x0 ;  /* 0x00000000ff057424 */ /* 0x000fc800078e00ff */
[----:B0-----:R-:W-:Y:S05]  /*0a80*/  RET.REL.NODEC R4 `(_Z9integrateffPfi) ;  /* 0xfffffff4045c7950 */ /* 0x001fea0003c3ffff */
        .type           $_Z9integrateffPfi$__internal_accurate_pow,@function
        .size           $_Z9integrateffPfi$__internal_accurate_pow,(.L_x_18 - $_Z9integrateffPfi$__internal_accurate_pow)
$_Z9integrateffPfi$__internal_accurate_pow:
[----:B------:R-:W-:Y:S01]  /*0a90*/  DADD R24, -RZ, |R6| ;  /* 0x00000000ff187229 */ /* 0x000fe20000000506 */
[----:B------:R-:W-:Y:S01]  /*0aa0*/  IMAD.MOV.U32 R16, RZ, RZ, RZ ;  /* 0x000000ffff107224 */ /* 0x000fe200078e00ff */
[----:B------:R-:W-:Y:S01]  /*0ab0*/  UMOV UR8, 0x7d2cafe2 ;  /* 0x7d2cafe200087882 */ /* 0x000fe20000000000 */
[----:B------:R-:W-:Y:S01]  /*0ac0*/  IMAD.MOV.U32 R18, RZ, RZ, 0x41ad3b5a ;  /* 0x41ad3b5aff127424 */ /* 0x000fe200078e00ff */
[----:B------:R-:W-:Y:S01]  /*0ad0*/  UMOV UR9, 0x3eb0f5ff ;  /* 0x3eb0f5ff00097882 */ /* 0x000fe20000000000 */
[----:B------:R-:W-:Y:S01]  /*0ae0*/  IMAD.MOV.U32 R19, RZ, RZ, 0x3ed0f5d2 ;  /* 0x3ed0f5d2ff137424 */ /* 0x000fe200078e00ff */
[----:B------:R-:W-:Y:S01]  /*0af0*/  UMOV UR10, 0x3b39803f ;  /* 0x3b39803f000a7882 */ /* 0x000fe20000000000 */
[----:B------:R-:W-:-:S03]  /*0b00*/  UMOV UR11, 0x3c7abc9e ;  /* 0x3c7abc9e000b7882 */ /* 0x000fc60000000000 */
[----:B------:R-:W-:Y:S01]  /*0b10*/  ISETP.GT.U32.AND P0, PT, R25, 0xfffff, PT ;  /* 0x000fffff1900780c */ /* 0x000fe20003f04070 */
[----:B------:R-:W-:Y:S02]  /*0b20*/  IMAD.MOV.U32 R10, RZ, RZ, R25 ;  /* 0x000000ffff0a7224 */ /* 0x000fe400078e0019 */
[----:B------:R-:W-:-:S10]  /*0b30*/  IMAD.MOV.U32 R12, RZ, RZ, R24 ;  /* 0x000000ffff0c7224 */ /* 0x000fd400078e0018 */
[----:B------:R-:W-:-:S10]  /*0b40*/  @!P0 DMUL R8, R24, 1.80143985094819840000e+16 ;  /* 0x4350000018088828 */ /* 0x000fd40000000000 */
[----:B------:R-:W-:Y:S02]  /*0b50*/  @!P0 IMAD.MOV.U32 R10, RZ, RZ, R9 ;  /* 0x000000ffff0a8224 */ /* 0x000fe400078e0009 */
[----:B------:R-:W-:Y:S01]  /*0b60*/  @!P0 IMAD.MOV.U32 R12, RZ, RZ, R8 ;  /* 0x000000ffff0c8224 */ /* 0x000fe200078e0008 */
[----:B------:R-:W-:Y:S02]  /*0b70*/  SHF.R.U32.HI R8, RZ, 0x14, R25 ;  /* 0x00000014ff087819 */ /* 0x000fe40000011619 */
[----:B------:R-:W-:Y:S02]  /*0b80*/  LOP3.LUT R10, R10, 0x800fffff, RZ, 0xc0, !PT ;  /* 0x800fffff0a0a7812 */ /* 0x000fe400078ec0ff */
[----:B------:R-:W-:Y:S02]  /*0b90*/  @!P0 LEA.HI R8, R9, 0xffffffca, RZ, 0xc ;  /* 0xffffffca09088811 */ /* 0x000fe400078f60ff */
[----:B------:R-:W-:-:S03]  /*0ba0*/  LOP3.LUT R13, R10, 0x3ff00000, RZ, 0xfc, !PT ;  /* 0x3ff000000a0d7812 */ /* 0x000fc600078efcff */
[----:B------:R-:W-:Y:S01]  /*0bb0*/  VIADD R9, R8, 0xfffffc01 ;  /* 0xfffffc0108097836 */ /* 0x000fe20000000000 */
[----:B------:R-:W-:-:S13]  /*0bc0*/  ISETP.GE.U32.AND P1, PT, R13, 0x3ff6a09f, PT ;  /* 0x3ff6a09f0d00780c */ /* 0x000fda0003f26070 */
[----:B------:R-:W-:Y:S02]  /*0bd0*/  @P1 VIADD R11, R13, 0xfff00000 ;  /* 0xfff000000d0b1836 */ /* 0x000fe40000000000 */
[----:B------:R-:W-:Y:S02]  /*0be0*/  @P1 VIADD R9, R8, 0xfffffc02 ;  /* 0xfffffc0208091836 */ /* 0x000fe40000000000 */
[----:B------:R-:W-:-:S06]  /*0bf0*/  @P1 IMAD.MOV.U32 R13, RZ, RZ, R11 ;  /* 0x000000ffff0d1224 */ /* 0x000fcc00078e000b */
[C---:B------:R-:W-:Y:S02]  /*0c00*/  DADD R14, R12.reuse, 1 ;  /* 0x3ff000000c0e7429 */ /* 0x040fe40000000000 */
[----:B------:R-:W-:-:S04]  /*0c10*/  DADD R12, R12, -1 ;  /* 0xbff000000c0c7429 */ /* 0x000fc80000000000 */
[----:B------:R-:W0:Y:S02]  /*0c20*/  MUFU.RCP64H R17, R15 ;  /* 0x0000000f00117308 */ /* 0x000e240000001800 */
[----:B0-----:R-:W-:-:S08]  /*0c30*/  DFMA R10, -R14, R16, 1 ;  /* 0x3ff000000e0a742b */ /* 0x001fd00000000110 */
[----:B------:R-:W-:-:S08]  /*0c40*/  DFMA R10, R10, R10, R10 ;  /* 0x0000000a0a0a722b */ /* 0x000fd0000000000a */
[----:B------:R-:W-:-:S08]  /*0c50*/  DFMA R16, R16, R10, R16 ;  /* 0x0000000a1010722b */ /* 0x000fd00000000010 */
[----:B------:R-:W-:-:S08]  /*0c60*/  DMUL R10, R12, R16 ;  /* 0x000000100c0a7228 */ /* 0x000fd00000000000 */
[----:B------:R-:W-:-:S08]  /*0c70*/  DFMA R10, R12, R16, R10 ;  /* 0x000000100c0a722b */ /* 0x000fd0000000000a */
[----:B------:R-:W-:-:S08]  /*0c80*/  DMUL R20, R10, R10 ;  /* 0x0000000a0a147228 */ /* 0x000fd00000000000 */
[----:B------:R-:W-:Y:S01]  /*0c90*/  DFMA R14, R20, UR8, R18 ;  /* 0x00000008140e7c2b */ /* 0x000fe20008000012 */
[----:B------:R-:W-:Y:S01]  /*0ca0*/  UMOV UR8, 0x75488a3f ;  /* 0x75488a3f00087882 */ /* 0x000fe20000000000 */
[----:B------:R-:W-:-:S06]  /*0cb0*/  UMOV UR9, 0x3ef3b20a ;  /* 0x3ef3b20a00097882 */ /* 0x000fcc0000000000 */
[----:B------:R-:W-:Y:S01]  /*0cc0*/  DFMA R14, R20, R14, UR8 ;  /* 0x00000008140e7e2b */ /* 0x000fe2000800000e */
[----:B------:R-:W-:Y:S01]  /*0cd0*/  UMOV UR8, 0xe4faecd5 ;  /* 0xe4faecd500087882 */ /* 0x000fe20000000000 */
[----:B------:R-:W-:-:S06]  /*0ce0*/  UMOV UR9, 0x3f1745cd ;  /* 0x3f1745cd00097882 */ /* 0x000fcc0000000000 */
[----:B------:R-:W-:Y:S01]  /*0cf0*/  DFMA R14, R20, R14, UR8 ;  /* 0x00000008140e7e2b */ /* 0x000fe2000800000e */
[----:B------:R-:W-:Y:S01]  /*0d00*/  UMOV UR8, 0x258a578b ;  /* 0x258a578b00087882 */ /* 0x000fe20000000000 */
[----:B------:R-:W-:-:S06]  /*0d10*/  UMOV UR9, 0x3f3c71c7 ;  /* 0x3f3c71c700097882 */ /* 0x000fcc0000000000 */
[----:B------:R-:W-:Y:S01]  /*0d20*/  DFMA R18, R20, R14, UR8 ;  /* 0x0000000814127e2b */ /* 0x000fe2000800000e */
[----:B------:R-:W-:Y:S01]  /*0d30*/  UMOV UR8, 0x9242b910 ;  /* 0x9242b91000087882 */ /* 0x000fe20000000000 */
[----:B------:R-:W-:Y:S01]  /*0d40*/  UMOV UR9, 0x3f624924 ;  /* 0x3f62492400097882 */ /* 0x000fe20000000000 */
[----:B------:R-:W-:-:S05]  /*0d50*/  DADD R14, R12, -R10 ;  /* 0x000000000c0e7229 */ /* 0x000fca000000080a */
[----:B------:R-:W-:Y:S01]  /*0d60*/  DFMA R18, R20, R18, UR8 ;  /* 0x0000000814127e2b */ /* 0x000fe20008000012 */
[----:B------:R-:W-:Y:S01]  /*0d70*/  UMOV UR8, 0x99999dfb ;  /* 0x99999dfb00087882 */ /* 0x000fe20000000000 */
[----:B------:R-:W-:Y:S01]  /*0d80*/  UMOV UR9, 0x3f899999 ;  /* 0x3f89999900097882 */ /* 0x000fe20000000000 */
[----:B------:R-:W-:-:S05]  /*0d90*/  DADD R14, R14, R14 ;  /* 0x000000000e0e7229 */ /* 0x000fca000000000e */
[----:B------:R-:W-:Y:S01]  /*0da0*/  DFMA R18, R20, R18, UR8 ;  /* 0x0000000814127e2b */ /* 0x000fe20008000012 */
[----:B------:R-:W-:Y:S01]  /*0db0*/  UMOV UR8, 0x55555555 ;  /* 0x5555555500087882 */ /* 0x000fe20000000000 */
[----:B------:R-:W-:Y:S01]  /*0dc0*/  UMOV UR9, 0x3fb55555 ;  /* 0x3fb5555500097882 */ /* 0x000fe20000000000 */
[----:B------:R-:W-:-:S05]  /*0dd0*/  DFMA R14, R12, -R10, R14 ;  /* 0x8000000a0c0e722b */ /* 0x000fca000000000e */
[----:B------:R-:W-:-:S03]  /*0de0*/  DFMA R12, R20, R18, UR8 ;  /* 0x00000008140c7e2b */ /* 0x000fc60008000012 */
[----:B------:R-:W-:Y:S02]  /*0df0*/  DMUL R14, R16, R14 ;  /* 0x0000000e100e7228 */ /* 0x000fe40000000000 */
[----:B------:R-:W-:-:S03]  /*0e00*/  DMUL R16, R10, R10 ;  /* 0x0000000a0a107228 */ /* 0x000fc60000000000 */
[----:B------:R-:W-:Y:S01]  /*0e10*/  DADD R22, -R12, UR8 ;  /* 0x000000080c167e29 */ /* 0x000fe20008000100 */
[----:B------:R-:W-:Y:S01]  /*0e20*/  UMOV UR8, 0xb9e7b0 ;  /* 0x00b9e7b000087882 */ /* 0x000fe20000000000 */
[----:B------:R-:W-:-:S06]  /*0e30*/  UMOV UR9, 0x3c46a4cb ;  /* 0x3c46a4cb00097882 */ /* 0x000fcc0000000000 */
[----:B------:R-:W-:Y:S02]  /*0e40*/  DFMA R22, R20, R18, R22 ;  /* 0x000000121416722b */ /* 0x000fe40000000016 */
[----:B------:R-:W-:Y:S01]  /*0e50*/  DFMA R20, R10, R10, -R16 ;  /* 0x0000000a0a14722b */ /* 0x000fe20000000810 */
[----:B------:R-:W-:Y:S02]  /*0e60*/  VIADD R19, R15, 0x100000 ;  /* 0x001000000f137836 */ /* 0x000fe40000000000 */
[----:B------:R-:W-:-:S03]  /*0e70*/  IMAD.MOV.U32 R18, RZ, RZ, R14 ;  /* 0x000000ffff127224 */ /* 0x000fc600078e000e */
[----:B------:R-:W-:Y:S01]  /*0e80*/  DADD R22, R22, -UR8 ;  /* 0x8000000816167e29 */ /* 0x000fe20008000000 */
[----:B------:R-:W-:Y:S01]  /*0e90*/  UMOV UR8, 0x80000000 ;  /* 0x8000000000087882 */ /* 0x000fe20000000000 */
[----:B------:R-:W-:Y:S01]  /*0ea0*/  UMOV UR9, 0x43300000 ;  /* 0x4330000000097882 */ /* 0x000fe20000000000 */
[C---:B------:R-:W-:Y:S02]  /*0eb0*/  DFMA R18, R10.reuse, R18, R20 ;  /* 0x000000120a12722b */ /* 0x040fe40000000014 */
[----:B------:R-:W-:-:S08]  /*0ec0*/  DMUL R20, R10, R16 ;  /* 0x000000100a147228 */ /* 0x000fd00000000000 */
[----:B------:R-:W-:-:S08]  /*0ed0*/  DFMA R24, R10, R16, -R20 ;  /* 0x000000100a18722b */ /* 0x000fd00000000814 */
[----:B------:R-:W-:Y:S02]  /*0ee0*/  DFMA R24, R14, R16, R24 ;  /* 0x000000100e18722b */ /* 0x000fe40000000018 */
[----:B------:R-:W-:-:S06]  /*0ef0*/  DADD R16, R12, R22 ;  /* 0x000000000c107229 */ /* 0x000fcc0000000016 */
[----:B------:R-:W-:Y:S02]  /*0f00*/  DFMA R18, R10, R18, R24 ;  /* 0x000000120a12722b */ /* 0x000fe40000000018 */
[----:B------:R-:W-:Y:S02]  /*0f10*/  DADD R24, R12, -R16 ;  /* 0x000000000c187229 */ /* 0x000fe40000000810 */
[----:B------:R-:W-:-:S06]  /*0f20*/  DMUL R12, R16, R20 ;  /* 0x00000014100c7228 */ /* 0x000fcc0000000000 */
[----:B------:R-:W-:Y:S02]  /*0f30*/  DADD R24, R22, R24 ;  /* 0x0000000016187229 */ /* 0x000fe40000000018 */
[----:B------:R-:W-:-:S08]  /*0f40*/  DFMA R22, R16, R20, -R12 ;  /* 0x000000141016722b */ /* 0x000fd0000000080c */
[----:B------:R-:W-:-:S08]  /*0f50*/  DFMA R18, R16, R18, R22 ;  /* 0x000000121012722b */ /* 0x000fd00000000016 */
[----:B------:R-:W-:-:S08]  /*0f60*/  DFMA R24, R24, R20, R18 ;  /* 0x000000141818722b */ /* 0x000fd00000000012 */
[----:B------:R-:W-:-:S08]  /*0f70*/  DADD R16, R12, R24 ;  /* 0x000000000c107229 */ /* 0x000fd00000000018 */
[--C-:B------:R-:W-:Y:S02]  /*0f80*/  DADD R18, R10, R16.reuse ;  /* 0x000000000a127229 */ /* 0x100fe40000000010 */
[----:B------:R-:W-:-:S06]  /*0f90*/  DADD R12, R12, -R16 ;  /* 0x000000000c0c7229 */ /* 0x000fcc0000000810 */
[----:B------:R-:W-:Y:S02]  /*0fa0*/  DADD R10, R10, -R18 ;  /* 0x000000000a0a7229 */ /* 0x000fe40000000812 */
[----:B------:R-:W-:-:S06]  /*0fb0*/  DADD R12, R24, R12 ;  /* 0x00000000180c7229 */ /* 0x000fcc000000000c */
[----:B------:R-:W-:-:S08]  /*0fc0*/  DADD R10, R16, R10 ;  /* 0x00000000100a7229 */ /* 0x000fd0000000000a */
[----:B------:R-:W-:-:S08]  /*0fd0*/  DADD R10, R12, R10 ;  /* 0x000000000c0a7229 */ /* 0x000fd0000000000a */
[----:B------:R-:W-:Y:S01]  /*0fe0*/  DADD R14, R14, R10 ;  /* 0x000000000e0e7229 */ /* 0x000fe2000000000a */
[----:B------:R-:W-:Y:S01]  /*0ff0*/  LOP3.LUT R10, R9, 0x80000000, RZ, 0x3c, !PT ;  /* 0x80000000090a7812 */ /* 0x000fe200078e3cff */
[----:B------:R-:W-:-:S06]  /*1000*/  IMAD.MOV.U32 R11, RZ, RZ, 0x43300000 ;  /* 0x43300000ff0b7424 */ /* 0x000fcc00078e00ff */
[----:B------:R-:W-:Y:S02]  /*1010*/  DADD R12, R18, R14 ;  /* 0x00000000120c7229 */ /* 0x000fe4000000000e */
[----:B------:R-:W-:Y:S01]  /*1020*/  DADD R10, R10, -UR8 ;  /* 0x800000080a0a7e29 */ /* 0x000fe20008000000 */
[----:B------:R-:W-:Y:S01]  /*1030*/  UMOV UR8, 0xfefa39ef ;  /* 0xfefa39ef00087882 */ /* 0x000fe20000000000 */
[----:B------:R-:W-:-:S04]  /*1040*/  UMOV UR9, 0x3fe62e42 ;  /* 0x3fe62e4200097882 */ /* 0x000fc80000000000 */
[--C-:B------:R-:W-:Y:S02]  /*1050*/  DADD R18, R18, -R12.reuse ;  /* 0x0000000012127229 */ /* 0x100fe4000000080c */
[----:B------:R-:W-:-:S06]  /*1060*/  DFMA R8, R10, UR8, R12 ;  /* 0x000000080a087c2b */ /* 0x000fcc000800000c */
[----:B------:R-:W-:Y:S02]  /*1070*/  DADD R18, R14, R18 ;  /* 0x000000000e127229 */ /* 0x000fe40000000012 */
[----:B------:R-:W-:-:S08]  /*1080*/  DFMA R16, R10, -UR8, R8 ;  /* 0x800000080a107c2b */ /* 0x000fd00008000008 */
[----:B------:R-:W-:-:S08]  /*1090*/  DADD R16, -R12, R16 ;  /* 0x000000000c107229 */ /* 0x000fd00000000110 */
[----:B------:R-:W-:-:S08]  /*10a0*/  DADD R16, R18, -R16 ;  /* 0x0000000012107229 */ /* 0x000fd00000000810 */
[----:B------:R-:W-:-:S08]  /*10b0*/  DFMA R16, R10, UR10, R16 ;  /* 0x0000000a0a107c2b */ /* 0x000fd00008000010 */
[----:B------:R-:W-:-:S08]  /*10c0*/  DADD R10, R8, R16 ;  /* 0x00000000080a7229 */ /* 0x000fd00000000010 */
[----:B------:R-:W-:Y:S02]  /*10d0*/  DADD R8, R8, -R10 ;  /* 0x0000000008087229 */ /* 0x000fe4000000080a */
[----:B------:R-:W-:-:S06]  /*10e0*/  DMUL R12, R10, 2 ;  /* 0x400000000a0c7828 */ /* 0x000fcc0000000000 */
[----:B------:R-:W-:Y:S02]  /*10f0*/  DADD R16, R16, R8 ;  /* 0x0000000010107229 */ /* 0x000fe40000000008 */
[----:B------:R-:W-:Y:S01]  /*1100*/  DFMA R10, R10, 2, -R12 ;  /* 0x400000000a0a782b */ /* 0x000fe2000000080c */
[----:B------:R-:W-:Y:S02]  /*1110*/  IMAD.MOV.U32 R8, RZ, RZ, 0x652b82fe ;  /* 0x652b82feff087424 */ /* 0x000fe400078e00ff */
[----:B------:R-:W-:-:S05]  /*1120*/  IMAD.MOV.U32 R9, RZ, RZ, 0x3ff71547 ;  /* 0x3ff71547ff097424 */ /* 0x000fca00078e00ff */
[----:B------:R-:W-:-:S08]  /*1130*/  DFMA R16, R16, 2, R10 ;  /* 0x400000001010782b */ /* 0x000fd0000000000a */
[----:B------:R-:W-:-:S08]  /*1140*/  DADD R10, R12, R16 ;  /* 0x000000000c0a7229 */ /* 0x000fd00000000010 */
[----:B------:R-:W-:Y:S02]  /*1150*/  DFMA R8, R10, R8, 6.75539944105574400000e+15 ;  /* 0x433800000a08742b */ /* 0x000fe40000000008 */
[----:B------:R-:W-:Y:S01]  /*1160*/  FSETP.GEU.AND P0, PT, |R11|, 4.1917929649353027344, PT ;  /* 0x4086232b0b00780b */ /* 0x000fe20003f0e200 */
[----:B------:R-:W-:-:S05]  /*1170*/  DADD R12, R12, -R10 ;  /* 0x000000000c0c7229 */ /* 0x000fca000000080a */
[----:B------:R-:W-:-:S03]  /*1180*/  DADD R14, R8, -6.75539944105574400000e+15 ;  /* 0xc3380000080e7429 */ /* 0x000fc60000000000 */
[----:B------:R-:W-:-:S05]  /*1190*/  DADD R16, R16, R12 ;  /* 0x0000000010107229 */ /* 0x000fca000000000c */
[----:B------:R-:W-:Y:S01]  /*11a0*/  DFMA R18, R14, -UR8, R10 ;  /* 0x800000080e127c2b */ /* 0x000fe2000800000a */
[----:B------:R-:W-:Y:S01]  /*11b0*/  UMOV UR8, 0x3b39803f ;  /* 0x3b39803f00087882 */ /* 0x000fe20000000000 */
[----:B------:R-:W-:-:S06]  /*11c0*/  UMOV UR9, 0x3c7abc9e ;  /* 0x3c7abc9e00097882 */ /* 0x000fcc0000000000 */
[----:B------:R-:W-:Y:S01]  /*11d0*/  DFMA R14, R14, -UR8, R18 ;  /* 0x800000080e0e7c2b */ /* 0x000fe20008000012 */
[----:B------:R-:W-:Y:S01]  /*11e0*/  UMOV UR8, 0x69ce2bdf ;  /* 0x69ce2bdf00087882 */ /* 0x000fe20000000000 */
[----:B------:R-:W-:Y:S01]  /*11f0*/  IMAD.MOV.U32 R18, RZ, RZ, -0x35dec16 ;  /* 0xfca213eaff127424 */ /* 0x000fe200078e00ff */
[----:B------:R-:W-:Y:S01]  /*1200*/  UMOV UR9, 0x3e5ade15 ;  /* 0x3e5ade1500097882 */ /* 0x000fe20000000000 */
[----:B------:R-:W-:-:S06]  /*1210*/  IMAD.MOV.U32 R19, RZ, RZ, 0x3e928af3 ;  /* 0x3e928af3ff137424 */ /* 0x000fcc00078e00ff */
        /* <DEDUP_REMOVED lines=24> */
[----:B------:R-:W-:-:S08]  /*13a0*/  DFMA R18, R14, R18, UR8 ;  /* 0x000000080e127e2b */ /* 0x000fd00008000012 */
[----:B------:R-:W-:-:S08]  /*13b0*/  DFMA R18, R14, R18, 1 ;  /* 0x3ff000000e12742b */ /* 0x000fd00000000012 */
[----:B------:R-:W-:-:S10]  /*13c0*/  DFMA R14, R14, R18, 1 ;  /* 0x3ff000000e0e742b */ /* 0x000fd40000000012 */
[----:B------:R-:W-:Y:S02]  /*13d0*/  IMAD R13, R8, 0x100000, R15 ;  /* 0x00100000080d7824 */ /* 0x000fe400078e020f */
[----:B------:R-:W-:Y:S01]  /*13e0*/  IMAD.MOV.U32 R12, RZ, RZ, R14 ;  /* 0x000000ffff0c7224 */ /* 0x000fe200078e000e */
[----:B------:R-:W-:Y:S06]  /*13f0*/  @!P0 BRA `(.L_x_15) ;  /* 0x0000000000308947 */ /* 0x000fec0003800000 */
[----:B------:R-:W-:Y:S01]  /*1400*/  FSETP.GEU.AND P1, PT, |R11|, 4.2275390625, PT ;  /* 0x408748000b00780b */ /* 0x000fe20003f2e200 */
[C---:B------:R-:W-:Y:S02]  /*1410*/  DADD R12, R10.reuse, +INF ;  /* 0x7ff000000a0c7429 */ /* 0x040fe40000000000 */
[----:B------:R-:W-:-:S08]  /*1420*/  DSETP.GEU.AND P0, PT, R10, RZ, PT ;  /* 0x000000ff0a00722a */ /* 0x000fd00003f0e000 */
[----:B------:R-:W-:Y:S02]  /*1430*/  FSEL R12, R12, RZ, P0 ;  /* 0x000000ff0c0c7208 */ /* 0x000fe40000000000 */
[----:B------:R-:W-:Y:S02]  /*1440*/  @!P1 LEA.HI R9, R8, R8, RZ, 0x1 ;  /* 0x0000000808099211 */ /* 0x000fe400078f08ff */
[----:B------:R-:W-:Y:S02]  /*1450*/  FSEL R13, R13, RZ, P0 ;  /* 0x000000ff0d0d7208 */ /* 0x000fe40000000000 */
[----:B------:R-:W-:-:S05]  /*1460*/  @!P1 SHF.R.S32.HI R9, RZ, 0x1, R9 ;  /* 0x00000001ff099819 */ /* 0x000fca0000011409 */
[----:B------:R-:W-:Y:S02]  /*1470*/  @!P1 IMAD.IADD R8, R8, 0x1, -R9 ;  /* 0x0000000108089824 */ /* 0x000fe400078e0a09 */
[----:B------:R-:W-:-:S03]  /*1480*/  @!P1 IMAD R15, R9, 0x100000, R15 ;  /* 0x00100000090f9824 */ /* 0x000fc600078e020f */
[----:B------:R-:W-:Y:S01]  /*1490*/  @!P1 LEA R9, R8, 0x3ff00000, 0x14 ;  /* 0x3ff0000008099811 */ /* 0x000fe200078ea0ff */
[----:B------:R-:W-:-:S06]  /*14a0*/  @!P1 IMAD.MOV.U32 R8, RZ, RZ, RZ ;  /* 0x000000ffff089224 */ /* 0x000fcc00078e00ff */
[----:B------:R-:W-:-:S11]  /*14b0*/  @!P1 DMUL R12, R14, R8 ;  /* 0x000000080e0c9228 */ /* 0x000fd60000000000 */
.L_x_15:
[----:B------:R-:W-:Y:S01]  /*14c0*/  DFMA R16, R16, R12, R12 ;  /* 0x0000000c1010722b */ /* 0x000fe2000000000c */
[----:B------:R-:W-:Y:S01]  /*14d0*/  IMAD.MOV.U32 R8, RZ, RZ, R0 ;  /* 0x000000ffff087224 */ /* 0x000fe200078e0000 */
[----:B------:R-:W-:Y:S01]  /*14e0*/  DSETP.NEU.AND P0, PT, |R12|, +INF , PT ;  /* 0x7ff000000c00742a */ /* 0x000fe20003f0d200 */
[----:B------:R-:W-:-:S07]  /*14f0*/  IMAD.MOV.U32 R9, RZ, RZ, 0x0 ;  /* 0x00000000ff097424 */ /* 0x000fce00078e00ff */
[----:B------:R-:W-:Y:S02]  /*1500*/  FSEL R10, R12, R16, !P0 ;  /* 0x000000100c0a7208 */ /* 0x000fe40004000000 */
[----:B------:R-:W-:Y:S01]  /*1510*/  FSEL R12, R13, R17, !P0 ;  /* 0x000000110d0c7208 */ /* 0x000fe20004000000 */
[----:B------:R-:W-:Y:S06]  /*1520*/  RET.REL.NODEC R8 `(_Z9integrateffPfi) ;  /* 0xffffffe808b47950 */ /* 0x000fec0003c3ffff */
.L_x_16:
[----:B------:R-:W-:-:S00]  /*1530*/  BRA `(.L_x_16) ;  /* 0xfffffffc00fc7947 */ /* 0x000fc0000383ffff */
[----:B------:R-:W-:-:S00]  /*1540*/  NOP ;  /* 0x0000000000007918 */ /* 0x000fc00000000000 */
        /* <DEDUP_REMOVED lines=11> */
.L_x_18:


//--------------------- .nv.shared.reserved.0     --------------------------
	.section	.nv.shared.reserved.0,"aw",@nobits
	.weak		__nv_reservedSMEM_offset_0_alias
	.size		__nv_reservedSMEM_offset_0_alias, 0, 64
	.other		__nv_reservedSMEM_offset_0_alias,@"STO_CUDA_RESERVED_SHARED STV_DEFAULT"
__nv_reservedSMEM_offset_0_alias:
	.zero		0
	.zero		64


//--------------------- .nv.constant0._Z9integrateffPfi --------------------------
	.section	.nv.constant0._Z9integrateffPfi,"a",@progbits
	.sectionflags	@""
	.align	4
.nv.constant0._Z9integrateffPfi:
	.zero		916


//--------------------- SYMBOLS --------------------------

	.type		.nv.reservedSmem.offset0,@object
	.size		.nv.reservedSmem.offset0,0x4
